//
// Generated by NVIDIA NVVM Compiler
//
// Compiler Build ID: CL-36424714
// Cuda compilation tools, release 13.0, V13.0.88
// Based on NVVM 20.0.0
//

.version 9.0
.target sm_100
.address_size 64

	// .globl	_ZN3cub18CUB_300001_SM_10006detail11EmptyKernelIvEEvv
.global .align 1 .b8 _ZN41_INTERNAL_ffbb3c4a_4_k_cu_5aaf11bc_1428314cuda3std3__45__cpo5beginE[1];
.global .align 1 .b8 _ZN41_INTERNAL_ffbb3c4a_4_k_cu_5aaf11bc_1428314cuda3std3__45__cpo3endE[1];
.global .align 1 .b8 _ZN41_INTERNAL_ffbb3c4a_4_k_cu_5aaf11bc_1428314cuda3std3__45__cpo6cbeginE[1];
.global .align 1 .b8 _ZN41_INTERNAL_ffbb3c4a_4_k_cu_5aaf11bc_1428314cuda3std3__45__cpo4cendE[1];
.global .align 1 .b8 _ZN41_INTERNAL_ffbb3c4a_4_k_cu_5aaf11bc_1428314cuda3std3__45__cpo6rbeginE[1];
.global .align 1 .b8 _ZN41_INTERNAL_ffbb3c4a_4_k_cu_5aaf11bc_1428314cuda3std3__45__cpo4rendE[1];
.global .align 1 .b8 _ZN41_INTERNAL_ffbb3c4a_4_k_cu_5aaf11bc_1428314cuda3std3__45__cpo7crbeginE[1];
.global .align 1 .b8 _ZN41_INTERNAL_ffbb3c4a_4_k_cu_5aaf11bc_1428314cuda3std3__45__cpo5crendE[1];
.global .align 1 .b8 _ZN41_INTERNAL_ffbb3c4a_4_k_cu_5aaf11bc_1428314cuda3std3__443_GLOBAL__N__ffbb3c4a_4_k_cu_5aaf11bc_1428316ignoreE[1];
.global .align 1 .b8 _ZN41_INTERNAL_ffbb3c4a_4_k_cu_5aaf11bc_1428314cuda3std3__419piecewise_constructE[1];
.global .align 1 .b8 _ZN41_INTERNAL_ffbb3c4a_4_k_cu_5aaf11bc_1428314cuda3std3__48in_placeE[1];
.global .align 1 .b8 _ZN41_INTERNAL_ffbb3c4a_4_k_cu_5aaf11bc_1428314cuda3std3__420unreachable_sentinelE[1];
.global .align 1 .b8 _ZN41_INTERNAL_ffbb3c4a_4_k_cu_5aaf11bc_1428314cuda3std3__47nulloptE[1];
.global .align 1 .b8 _ZN41_INTERNAL_ffbb3c4a_4_k_cu_5aaf11bc_1428314cuda3std3__48unexpectE[1];
.global .align 1 .b8 _ZN41_INTERNAL_ffbb3c4a_4_k_cu_5aaf11bc_1428314cuda3std6ranges3__45__cpo4swapE[1];
.global .align 1 .b8 _ZN41_INTERNAL_ffbb3c4a_4_k_cu_5aaf11bc_1428314cuda3std6ranges3__45__cpo9iter_moveE[1];
.global .align 1 .b8 _ZN41_INTERNAL_ffbb3c4a_4_k_cu_5aaf11bc_1428314cuda3std6ranges3__45__cpo5beginE[1];
.global .align 1 .b8 _ZN41_INTERNAL_ffbb3c4a_4_k_cu_5aaf11bc_1428314cuda3std6ranges3__45__cpo3endE[1];
.global .align 1 .b8 _ZN41_INTERNAL_ffbb3c4a_4_k_cu_5aaf11bc_1428314cuda3std6ranges3__45__cpo6cbeginE[1];
.global .align 1 .b8 _ZN41_INTERNAL_ffbb3c4a_4_k_cu_5aaf11bc_1428314cuda3std6ranges3__45__cpo4cendE[1];
.global .align 1 .b8 _ZN41_INTERNAL_ffbb3c4a_4_k_cu_5aaf11bc_1428314cuda3std6ranges3__45__cpo7advanceE[1];
.global .align 1 .b8 _ZN41_INTERNAL_ffbb3c4a_4_k_cu_5aaf11bc_1428314cuda3std6ranges3__45__cpo9iter_swapE[1];
.global .align 1 .b8 _ZN41_INTERNAL_ffbb3c4a_4_k_cu_5aaf11bc_1428314cuda3std6ranges3__45__cpo4nextE[1];
.global .align 1 .b8 _ZN41_INTERNAL_ffbb3c4a_4_k_cu_5aaf11bc_1428314cuda3std6ranges3__45__cpo4prevE[1];
.global .align 1 .b8 _ZN41_INTERNAL_ffbb3c4a_4_k_cu_5aaf11bc_1428314cuda3std6ranges3__45__cpo4dataE[1];
.global .align 1 .b8 _ZN41_INTERNAL_ffbb3c4a_4_k_cu_5aaf11bc_1428314cuda3std6ranges3__45__cpo5cdataE[1];
.global .align 1 .b8 _ZN41_INTERNAL_ffbb3c4a_4_k_cu_5aaf11bc_1428314cuda3std6ranges3__45__cpo4sizeE[1];
.global .align 1 .b8 _ZN41_INTERNAL_ffbb3c4a_4_k_cu_5aaf11bc_1428314cuda3std6ranges3__45__cpo5ssizeE[1];
.global .align 1 .b8 _ZN41_INTERNAL_ffbb3c4a_4_k_cu_5aaf11bc_1428314cuda3std6ranges3__45__cpo8distanceE[1];
.global .align 1 .b8 _ZN41_INTERNAL_ffbb3c4a_4_k_cu_5aaf11bc_1428316thrust24THRUST_300001_SM_1000_NS8cuda_cub3parE[1];
.global .align 1 .b8 _ZN41_INTERNAL_ffbb3c4a_4_k_cu_5aaf11bc_1428316thrust24THRUST_300001_SM_1000_NS8cuda_cub10par_nosyncE[1];
.global .align 1 .b8 _ZN41_INTERNAL_ffbb3c4a_4_k_cu_5aaf11bc_1428316thrust24THRUST_300001_SM_1000_NS6system6detail10sequential3seqE[1];
.global .align 1 .b8 _ZN41_INTERNAL_ffbb3c4a_4_k_cu_5aaf11bc_1428316thrust24THRUST_300001_SM_1000_NS12placeholders2_1E[1];
.global .align 1 .b8 _ZN41_INTERNAL_ffbb3c4a_4_k_cu_5aaf11bc_1428316thrust24THRUST_300001_SM_1000_NS12placeholders2_2E[1];
.global .align 1 .b8 _ZN41_INTERNAL_ffbb3c4a_4_k_cu_5aaf11bc_1428316thrust24THRUST_300001_SM_1000_NS12placeholders2_3E[1];
.global .align 1 .b8 _ZN41_INTERNAL_ffbb3c4a_4_k_cu_5aaf11bc_1428316thrust24THRUST_300001_SM_1000_NS12placeholders2_4E[1];
.global .align 1 .b8 _ZN41_INTERNAL_ffbb3c4a_4_k_cu_5aaf11bc_1428316thrust24THRUST_300001_SM_1000_NS12placeholders2_5E[1];
.global .align 1 .b8 _ZN41_INTERNAL_ffbb3c4a_4_k_cu_5aaf11bc_1428316thrust24THRUST_300001_SM_1000_NS12placeholders2_6E[1];
.global .align 1 .b8 _ZN41_INTERNAL_ffbb3c4a_4_k_cu_5aaf11bc_1428316thrust24THRUST_300001_SM_1000_NS12placeholders2_7E[1];
.global .align 1 .b8 _ZN41_INTERNAL_ffbb3c4a_4_k_cu_5aaf11bc_1428316thrust24THRUST_300001_SM_1000_NS12placeholders2_8E[1];
.global .align 1 .b8 _ZN41_INTERNAL_ffbb3c4a_4_k_cu_5aaf11bc_1428316thrust24THRUST_300001_SM_1000_NS12placeholders2_9E[1];
.global .align 1 .b8 _ZN41_INTERNAL_ffbb3c4a_4_k_cu_5aaf11bc_1428316thrust24THRUST_300001_SM_1000_NS12placeholders3_10E[1];
.global .align 1 .b8 _ZN41_INTERNAL_ffbb3c4a_4_k_cu_5aaf11bc_1428316thrust24THRUST_300001_SM_1000_NS3seqE[1];

.visible .entry _ZN3cub18CUB_300001_SM_10006detail11EmptyKernelIvEEvv()
{


	ret;

}


// ===== COMPILED SASS (sm_100) =====

	.target	sm_100

	.elftype	@"ET_EXEC"


//--------------------- .note.nv.tkinfo           --------------------------
	.section	.note.nv.tkinfo,"",@"SHT_NOTE"
	.sectionflags	@"SHF_NOTE_NV_TKINFO"
	.tkinfo
        /*0018*/ 	.word	0x00000002
        /*0030*/ 	.string	""
        /*0030*/ 	.string	"ptxas"
        /*0030*/ 	.string	"Cuda compilation tools, release 13.0, V13.0.88"
        /*0030*/ 	.string	"Build cuda_13.0.r13.0/compiler.36424714_0"
        /*0030*/ 	.string	"-arch sm_100 -m 64 "



//--------------------- .note.nv.cuinfo           --------------------------
	.section	.note.nv.cuinfo,"",@"SHT_NOTE"
	.sectionflags	@"SHF_NOTE_NV_CUINFO"
        /*0018*/ 	.short	0x0002
        /*001a*/ 	.short	0x0064
        /*001c*/ 	.short	0x0082
	.zero		2


//--------------------- .nv.info                  --------------------------
	.section	.nv.info,"",@"SHT_CUDA_INFO"
	.align	4


	//----- nvinfo : EIATTR_REGCOUNT
	.align		4
        /*0000*/ 	.byte	0x04, 0x2f
        /*0002*/ 	.short	(.L_44 - .L_43)
	.align		4
.L_43:
        /*0004*/ 	.word	index@(_ZN3cub18CUB_300001_SM_10006detail11EmptyKernelIvEEvv)
        /*0008*/ 	.word	0x00000004


	//----- nvinfo : EIATTR_FRAME_SIZE
	.align		4
.L_44:
        /*000c*/ 	.byte	0x04, 0x11
        /*000e*/ 	.short	(.L_46 - .L_45)
	.align		4
.L_45:
        /*0010*/ 	.word	index@(_ZN3cub18CUB_300001_SM_10006detail11EmptyKernelIvEEvv)
        /*0014*/ 	.word	0x00000000


	//----- nvinfo : EIATTR_MIN_STACK_SIZE
	.align		4
.L_46:
        /*0018*/ 	.byte	0x04, 0x12
        /*001a*/ 	.short	(.L_48 - .L_47)
	.align		4
.L_47:
        /*001c*/ 	.word	index@(_ZN3cub18CUB_300001_SM_10006detail11EmptyKernelIvEEvv)
        /*0020*/ 	.word	0x00000000
.L_48:


//--------------------- .nv.compat                --------------------------
	.section	.nv.compat,"",@"SHT_CUDA_COMPAT_INFO"
	.align	4
        /*0000*/ 	.byte	0x02, 0x09, 0x00, 0x00, 0x02, 0x02, 0x01, 0x00, 0x02, 0x05, 0x05, 0x00, 0x03, 0x07, 0x01, 0x01
        /*0010*/ 	.byte	0x02, 0x03, 0x00, 0x00, 0x02, 0x06, 0x01, 0x00, 0x04, 0x0b, 0x08, 0x00, 0x09, 0x00, 0x00, 0x00
        /*0020*/ 	.byte	0x00, 0x00, 0x00, 0x00


//--------------------- .nv.info._ZN3cub18CUB_300001_SM_10006detail11EmptyKernelIvEEvv --------------------------
	.section	.nv.info._ZN3cub18CUB_300001_SM_10006detail11EmptyKernelIvEEvv,"",@"SHT_CUDA_INFO"
	.sectionflags	@""
	.align	4


	//----- nvinfo : EIATTR_CUDA_API_VERSION
	.align		4
        /*0000*/ 	.byte	0x04, 0x37
        /*0002*/ 	.short	(.L_50 - .L_49)
.L_49:
        /*0004*/ 	.word	0x00000082


	//----- nvinfo : EIATTR_SPARSE_MMA_MASK
	.align		4
.L_50:
        /*0008*/ 	.byte	0x03, 0x50
        /*000a*/ 	.short	0x0000


	//----- nvinfo : EIATTR_MAXREG_COUNT
	.align		4
        /*000c*/ 	.byte	0x03, 0x1b
        /*000e*/ 	.short	0x00ff


	//----- nvinfo : EIATTR_MERCURY_ISA_VERSION
	.align		4
        /*0010*/ 	.byte	0x03, 0x5f
        /*0012*/ 	.short	0x0101


	//----- nvinfo : EIATTR_VRC_CTA_INIT_COUNT
	.align		4
        /*0014*/ 	.byte	0x02, 0x4a
	.zero		1
	.zero		1


	//----- nvinfo : EIATTR_EXIT_INSTR_OFFSETS
	.align		4
        /*0018*/ 	.byte	0x04, 0x1c
        /*001a*/ 	.short	(.L_52 - .L_51)


	//   ....[0]....
.L_51:
        /*001c*/ 	.word	0x00000010


	//----- nvinfo : EIATTR_SW_WAR
	.align		4
.L_52:
        /*0020*/ 	.byte	0x04, 0x36
        /*0022*/ 	.short	(.L_54 - .L_53)
.L_53:
        /*0024*/ 	.word	0x00000008
.L_54:


//--------------------- .nv.callgraph             --------------------------
	.section	.nv.callgraph,"",@"SHT_CUDA_CALLGRAPH"
	.align	4
	.sectionentsize	8
	.align		4
        /*0000*/ 	.word	0x00000000
	.align		4
        /*0004*/ 	.word	0xffffffff
	.align		4
        /*0008*/ 	.word	0x00000000
	.align		4
        /*000c*/ 	.word	0xfffffffe
	.align		4
        /*0010*/ 	.word	0x00000000
	.align		4
        /*0014*/ 	.word	0xfffffffd
	.align		4
        /*0018*/ 	.word	0x00000000
	.align		4
        /*001c*/ 	.word	0xfffffffc


//--------------------- .nv.constant4             --------------------------
	.section	.nv.constant4,"a",@progbits
	.align	8
	.align		8
.nv.constant4:
        /*0000*/ 	.dword	_ZN41_INTERNAL_ffbb3c4a_4_k_cu_5aaf11bc_1432034cuda3std3__45__cpo5beginE
	.align		8
        /*0008*/ 	.dword	_ZN41_INTERNAL_ffbb3c4a_4_k_cu_5aaf11bc_1432034cuda3std3__45__cpo3endE
	.align		8
        /*0010*/ 	.dword	_ZN41_INTERNAL_ffbb3c4a_4_k_cu_5aaf11bc_1432034cuda3std3__45__cpo6cbeginE
	.align		8
        /*0018*/ 	.dword	_ZN41_INTERNAL_ffbb3c4a_4_k_cu_5aaf11bc_1432034cuda3std3__45__cpo4cendE
	.align		8
        /*0020*/ 	.dword	_ZN41_INTERNAL_ffbb3c4a_4_k_cu_5aaf11bc_1432034cuda3std3__45__cpo6rbeginE
	.align		8
        /*0028*/ 	.dword	_ZN41_INTERNAL_ffbb3c4a_4_k_cu_5aaf11bc_1432034cuda3std3__45__cpo4rendE
	.align		8
        /*0030*/ 	.dword	_ZN41_INTERNAL_ffbb3c4a_4_k_cu_5aaf11bc_1432034cuda3std3__45__cpo7crbeginE
	.align		8
        /*0038*/ 	.dword	_ZN41_INTERNAL_ffbb3c4a_4_k_cu_5aaf11bc_1432034cuda3std3__45__cpo5crendE
	.align		8
        /*0040*/ 	.dword	_ZN41_INTERNAL_ffbb3c4a_4_k_cu_5aaf11bc_1432034cuda3std3__443_GLOBAL__N__ffbb3c4a_4_k_cu_5aaf11bc_1432036ignoreE
	.align		8
        /*0048*/ 	.dword	_ZN41_INTERNAL_ffbb3c4a_4_k_cu_5aaf11bc_1432034cuda3std3__419piecewise_constructE
	.align		8
        /*0050*/ 	.dword	_ZN41_INTERNAL_ffbb3c4a_4_k_cu_5aaf11bc_1432034cuda3std3__48in_placeE
	.align		8
        /*0058*/ 	.dword	_ZN41_INTERNAL_ffbb3c4a_4_k_cu_5aaf11bc_1432034cuda3std3__420unreachable_sentinelE
	.align		8
        /*0060*/ 	.dword	_ZN41_INTERNAL_ffbb3c4a_4_k_cu_5aaf11bc_1432034cuda3std3__47nulloptE
	.align		8
        /*0068*/ 	.dword	_ZN41_INTERNAL_ffbb3c4a_4_k_cu_5aaf11bc_1432034cuda3std3__48unexpectE
	.align		8
        /*0070*/ 	.dword	_ZN41_INTERNAL_ffbb3c4a_4_k_cu_5aaf11bc_1432034cuda3std6ranges3__45__cpo4swapE
	.align		8
        /*0078*/ 	.dword	_ZN41_INTERNAL_ffbb3c4a_4_k_cu_5aaf11bc_1432034cuda3std6ranges3__45__cpo9iter_moveE
	.align		8
        /*0080*/ 	.dword	_ZN41_INTERNAL_ffbb3c4a_4_k_cu_5aaf11bc_1432034cuda3std6ranges3__45__cpo5beginE
	.align		8
        /*0088*/ 	.dword	_ZN41_INTERNAL_ffbb3c4a_4_k_cu_5aaf11bc_1432034cuda3std6ranges3__45__cpo3endE
	.align		8
        /*0090*/ 	.dword	_ZN41_INTERNAL_ffbb3c4a_4_k_cu_5aaf11bc_1432034cuda3std6ranges3__45__cpo6cbeginE
	.align		8
        /*0098*/ 	.dword	_ZN41_INTERNAL_ffbb3c4a_4_k_cu_5aaf11bc_1432034cuda3std6ranges3__45__cpo4cendE
	.align		8
        /*00a0*/ 	.dword	_ZN41_INTERNAL_ffbb3c4a_4_k_cu_5aaf11bc_1432034cuda3std6ranges3__45__cpo7advanceE
	.align		8
        /*00a8*/ 	.dword	_ZN41_INTERNAL_ffbb3c4a_4_k_cu_5aaf11bc_1432034cuda3std6ranges3__45__cpo9iter_swapE
	.align		8
        /*00b0*/ 	.dword	_ZN41_INTERNAL_ffbb3c4a_4_k_cu_5aaf11bc_1432034cuda3std6ranges3__45__cpo4nextE
	.align		8
        /*00b8*/ 	.dword	_ZN41_INTERNAL_ffbb3c4a_4_k_cu_5aaf11bc_1432034cuda3std6ranges3__45__cpo4prevE
	.align		8
        /*00c0*/ 	.dword	_ZN41_INTERNAL_ffbb3c4a_4_k_cu_5aaf11bc_1432034cuda3std6ranges3__45__cpo4dataE
	.align		8
        /*00c8*/ 	.dword	_ZN41_INTERNAL_ffbb3c4a_4_k_cu_5aaf11bc_1432034cuda3std6ranges3__45__cpo5cdataE
	.align		8
        /*00d0*/ 	.dword	_ZN41_INTERNAL_ffbb3c4a_4_k_cu_5aaf11bc_1432034cuda3std6ranges3__45__cpo4sizeE
	.align		8
        /*00d8*/ 	.dword	_ZN41_INTERNAL_ffbb3c4a_4_k_cu_5aaf11bc_1432034cuda3std6ranges3__45__cpo5ssizeE
	.align		8
        /*00e0*/ 	.dword	_ZN41_INTERNAL_ffbb3c4a_4_k_cu_5aaf11bc_1432034cuda3std6ranges3__45__cpo8distanceE
	.align		8
        /*00e8*/ 	.dword	_ZN41_INTERNAL_ffbb3c4a_4_k_cu_5aaf11bc_1432036thrust24THRUST_300001_SM_1000_NS8cuda_cub3parE
	.align		8
        /*00f0*/ 	.dword	_ZN41_INTERNAL_ffbb3c4a_4_k_cu_5aaf11bc_1432036thrust24THRUST_300001_SM_1000_NS8cuda_cub10par_nosyncE
	.align		8
        /*00f8*/ 	.dword	_ZN41_INTERNAL_ffbb3c4a_4_k_cu_5aaf11bc_1432036thrust24THRUST_300001_SM_1000_NS6system6detail10sequential3seqE
	.align		8
        /*0100*/ 	.dword	_ZN41_INTERNAL_ffbb3c4a_4_k_cu_5aaf11bc_1432036thrust24THRUST_300001_SM_1000_NS12placeholders2_1E
	.align		8
        /*0108*/ 	.dword	_ZN41_INTERNAL_ffbb3c4a_4_k_cu_5aaf11bc_1432036thrust24THRUST_300001_SM_1000_NS12placeholders2_2E
	.align		8
        /*0110*/ 	.dword	_ZN41_INTERNAL_ffbb3c4a_4_k_cu_5aaf11bc_1432036thrust24THRUST_300001_SM_1000_NS12placeholders2_3E
	.align		8
        /*0118*/ 	.dword	_ZN41_INTERNAL_ffbb3c4a_4_k_cu_5aaf11bc_1432036thrust24THRUST_300001_SM_1000_NS12placeholders2_4E
	.align		8
        /*0120*/ 	.dword	_ZN41_INTERNAL_ffbb3c4a_4_k_cu_5aaf11bc_1432036thrust24THRUST_300001_SM_1000_NS12placeholders2_5E
	.align		8
        /*0128*/ 	.dword	_ZN41_INTERNAL_ffbb3c4a_4_k_cu_5aaf11bc_1432036thrust24THRUST_300001_SM_1000_NS12placeholders2_6E
	.align		8
        /*0130*/ 	.dword	_ZN41_INTERNAL_ffbb3c4a_4_k_cu_5aaf11bc_1432036thrust24THRUST_300001_SM_1000_NS12placeholders2_7E
	.align		8
        /*0138*/ 	.dword	_ZN41_INTERNAL_ffbb3c4a_4_k_cu_5aaf11bc_1432036thrust24THRUST_300001_SM_1000_NS12placeholders2_8E
	.align		8
        /*0140*/ 	.dword	_ZN41_INTERNAL_ffbb3c4a_4_k_cu_5aaf11bc_1432036thrust24THRUST_300001_SM_1000_NS12placeholders2_9E
	.align		8
        /*0148*/ 	.dword	_ZN41_INTERNAL_ffbb3c4a_4_k_cu_5aaf11bc_1432036thrust24THRUST_300001_SM_1000_NS12placeholders3_10E
	.align		8
        /*0150*/ 	.dword	_ZN41_INTERNAL_ffbb3c4a_4_k_cu_5aaf11bc_1432036thrust24THRUST_300001_SM_1000_NS3seqE


//--------------------- .text._ZN3cub18CUB_300001_SM_10006detail11EmptyKernelIvEEvv --------------------------
	.section	.text._ZN3cub18CUB_300001_SM_10006detail11EmptyKernelIvEEvv,"ax",@progbits
	.align	128
        .global         _ZN3cub18CUB_300001_SM_10006detail11EmptyKernelIvEEvv
        .type           _ZN3cub18CUB_300001_SM_10006detail11EmptyKernelIvEEvv,@function
        .size           _ZN3cub18CUB_300001_SM_10006detail11EmptyKernelIvEEvv,(.L_x_1 - _ZN3cub18CUB_300001_SM_10006detail11EmptyKernelIvEEvv)
        .other          _ZN3cub18CUB_300001_SM_10006detail11EmptyKernelIvEEvv,@"STO_CUDA_ENTRY STV_DEFAULT"
_ZN3cub18CUB_300001_SM_10006detail11EmptyKernelIvEEvv:
.text._ZN3cub18CUB_300001_SM_10006detail11EmptyKernelIvEEvv:
[----:B------:R-:W-:Y:S01]  /*0000*/  LDC R1, c[0x0][0x37c] ;  /* 0x0000df00ff017b82 */ /* 0x000fe20000000800 */
[----:B------:R-:W-:Y:S05]  /*0010*/  EXIT ;  /* 0x000000000000794d */ /* 0x000fea0003800000 */
.L_x_0:
[----:B------:R-:W-:-:S00]  /*0020*/  BRA `(.L_x_0) ;  /* 0xfffffffc00fc7947 */ /* 0x000fc0000383ffff */
[----:B------:R-:W-:-:S00]  /*0030*/  NOP ;  /* 0x0000000000007918 */ /* 0x000fc00000000000 */
        /* <DEDUP_REMOVED lines=12> */
.L_x_1:


//--------------------- .nv.shared.reserved.0     --------------------------
	.section	.nv.shared.reserved.0,"aw",@nobits
	.weak		__nv_reservedSMEM_offset_0_alias
	.size		__nv_reservedSMEM_offset_0_alias, 0, 64
	.other		__nv_reservedSMEM_offset_0_alias,@"STO_CUDA_RESERVED_SHARED STV_DEFAULT"
__nv_reservedSMEM_offset_0_alias:
	.zero		0
	.zero		64


//--------------------- .nv.global                --------------------------
	.section	.nv.global,"aw",@nobits
.nv.global:
	.type		_ZN41_INTERNAL_ffbb3c4a_4_k_cu_5aaf11bc_1432036thrust24THRUST_300001_SM_1000_NS3seqE,@object
	.size		_ZN41_INTERNAL_ffbb3c4a_4_k_cu_5aaf11bc_1432036thrust24THRUST_300001_SM_1000_NS3seqE,(_ZN41_INTERNAL_ffbb3c4a_4_k_cu_5aaf11bc_1432034cuda3std3__48in_placeE - _ZN41_INTERNAL_ffbb3c4a_4_k_cu_5aaf11bc_1432036thrust24THRUST_300001_SM_1000_NS3seqE)
_ZN41_INTERNAL_ffbb3c4a_4_k_cu_5aaf11bc_1432036thrust24THRUST_300001_SM_1000_NS3seqE:
	.zero		1
	.type		_ZN41_INTERNAL_ffbb3c4a_4_k_cu_5aaf11bc_1432034cuda3std3__48in_placeE,@object
	.size		_ZN41_INTERNAL_ffbb3c4a_4_k_cu_5aaf11bc_1432034cuda3std3__48in_placeE,(_ZN41_INTERNAL_ffbb3c4a_4_k_cu_5aaf11bc_1432034cuda3std6ranges3__45__cpo4sizeE - _ZN41_INTERNAL_ffbb3c4a_4_k_cu_5aaf11bc_1432034cuda3std3__48in_placeE)
_ZN41_INTERNAL_ffbb3c4a_4_k_cu_5aaf11bc_1432034cuda3std3__48in_placeE:
	.zero		1
	.type		_ZN41_INTERNAL_ffbb3c4a_4_k_cu_5aaf11bc_1432034cuda3std6ranges3__45__cpo4sizeE,@object
	.size		_ZN41_INTERNAL_ffbb3c4a_4_k_cu_5aaf11bc_1432034cuda3std6ranges3__45__cpo4sizeE,(_ZN41_INTERNAL_ffbb3c4a_4_k_cu_5aaf11bc_1432036thrust24THRUST_300001_SM_1000_NS12placeholders2_3E - _ZN41_INTERNAL_ffbb3c4a_4_k_cu_5aaf11bc_1432034cuda3std6ranges3__45__cpo4sizeE)
_ZN41_INTERNAL_ffbb3c4a_4_k_cu_5aaf11bc_1432034cuda3std6ranges3__45__cpo4sizeE:
	.zero		1
	.type		_ZN41_INTERNAL_ffbb3c4a_4_k_cu_5aaf11bc_1432036thrust24THRUST_300001_SM_1000_NS12placeholders2_3E,@object
	.size		_ZN41_INTERNAL_ffbb3c4a_4_k_cu_5aaf11bc_1432036thrust24THRUST_300001_SM_1000_NS12placeholders2_3E,(_ZN41_INTERNAL_ffbb3c4a_4_k_cu_5aaf11bc_1432034cuda3std3__45__cpo6cbeginE - _ZN41_INTERNAL_ffbb3c4a_4_k_cu_5aaf11bc_1432036thrust24THRUST_300001_SM_1000_NS12placeholders2_3E)
_ZN41_INTERNAL_ffbb3c4a_4_k_cu_5aaf11bc_1432036thrust24THRUST_300001_SM_1000_NS12placeholders2_3E:
	.zero		1
	.type		_ZN41_INTERNAL_ffbb3c4a_4_k_cu_5aaf11bc_1432034cuda3std3__45__cpo6cbeginE,@object
	.size		_ZN41_INTERNAL_ffbb3c4a_4_k_cu_5aaf11bc_1432034cuda3std3__45__cpo6cbeginE,(_ZN41_INTERNAL_ffbb3c4a_4_k_cu_5aaf11bc_1432034cuda3std6ranges3__45__cpo6cbeginE - _ZN41_INTERNAL_ffbb3c4a_4_k_cu_5aaf11bc_1432034cuda3std3__45__cpo6cbeginE)
_ZN41_INTERNAL_ffbb3c4a_4_k_cu_5aaf11bc_1432034cuda3std3__45__cpo6cbeginE:
	.zero		1
	.type		_ZN41_INTERNAL_ffbb3c4a_4_k_cu_5aaf11bc_1432034cuda3std6ranges3__45__cpo6cbeginE,@object
	.size		_ZN41_INTERNAL_ffbb3c4a_4_k_cu_5aaf11bc_1432034cuda3std6ranges3__45__cpo6cbeginE,(_ZN41_INTERNAL_ffbb3c4a_4_k_cu_5aaf11bc_1432036thrust24THRUST_300001_SM_1000_NS12placeholders2_7E - _ZN41_INTERNAL_ffbb3c4a_4_k_cu_5aaf11bc_1432034cuda3std6ranges3__45__cpo6cbeginE)
_ZN41_INTERNAL_ffbb3c4a_4_k_cu_5aaf11bc_1432034cuda3std6ranges3__45__cpo6cbeginE:
	.zero		1
	.type		_ZN41_INTERNAL_ffbb3c4a_4_k_cu_5aaf11bc_1432036thrust24THRUST_300001_SM_1000_NS12placeholders2_7E,@object
	.size		_ZN41_INTERNAL_ffbb3c4a_4_k_cu_5aaf11bc_1432036thrust24THRUST_300001_SM_1000_NS12placeholders2_7E,(_ZN41_INTERNAL_ffbb3c4a_4_k_cu_5aaf11bc_1432034cuda3std3__45__cpo7crbeginE - _ZN41_INTERNAL_ffbb3c4a_4_k_cu_5aaf11bc_1432036thrust24THRUST_300001_SM_1000_NS12placeholders2_7E)
_ZN41_INTERNAL_ffbb3c4a_4_k_cu_5aaf11bc_1432036thrust24THRUST_300001_SM_1000_NS12placeholders2_7E:
	.zero		1
	.type		_ZN41_INTERNAL_ffbb3c4a_4_k_cu_5aaf11bc_1432034cuda3std3__45__cpo7crbeginE,@object
	.size		_ZN41_INTERNAL_ffbb3c4a_4_k_cu_5aaf11bc_1432034cuda3std3__45__cpo7crbeginE,(_ZN41_INTERNAL_ffbb3c4a_4_k_cu_5aaf11bc_1432034cuda3std6ranges3__45__cpo4nextE - _ZN41_INTERNAL_ffbb3c4a_4_k_cu_5aaf11bc_1432034cuda3std3__45__cpo7crbeginE)
_ZN41_INTERNAL_ffbb3c4a_4_k_cu_5aaf11bc_1432034cuda3std3__45__cpo7crbeginE:
	.zero		1
	.type		_ZN41_INTERNAL_ffbb3c4a_4_k_cu_5aaf11bc_1432034cuda3std6ranges3__45__cpo4nextE,@object
	.size		_ZN41_INTERNAL_ffbb3c4a_4_k_cu_5aaf11bc_1432034cuda3std6ranges3__45__cpo4nextE,(_ZN41_INTERNAL_ffbb3c4a_4_k_cu_5aaf11bc_1432034cuda3std6ranges3__45__cpo4swapE - _ZN41_INTERNAL_ffbb3c4a_4_k_cu_5aaf11bc_1432034cuda3std6ranges3__45__cpo4nextE)
_ZN41_INTERNAL_ffbb3c4a_4_k_cu_5aaf11bc_1432034cuda3std6ranges3__45__cpo4nextE:
	.zero		1
	.type		_ZN41_INTERNAL_ffbb3c4a_4_k_cu_5aaf11bc_1432034cuda3std6ranges3__45__cpo4swapE,@object
	.size		_ZN41_INTERNAL_ffbb3c4a_4_k_cu_5aaf11bc_1432034cuda3std6ranges3__45__cpo4swapE,(_ZN41_INTERNAL_ffbb3c4a_4_k_cu_5aaf11bc_1432036thrust24THRUST_300001_SM_1000_NS8cuda_cub10par_nosyncE - _ZN41_INTERNAL_ffbb3c4a_4_k_cu_5aaf11bc_1432034cuda3std6ranges3__45__cpo4swapE)
_ZN41_INTERNAL_ffbb3c4a_4_k_cu_5aaf11bc_1432034cuda3std6ranges3__45__cpo4swapE:
	.zero		1
	.type		_ZN41_INTERNAL_ffbb3c4a_4_k_cu_5aaf11bc_1432036thrust24THRUST_300001_SM_1000_NS8cuda_cub10par_nosyncE,@object
	.size		_ZN41_INTERNAL_ffbb3c4a_4_k_cu_5aaf11bc_1432036thrust24THRUST_300001_SM_1000_NS8cuda_cub10par_nosyncE,(_ZN41_INTERNAL_ffbb3c4a_4_k_cu_5aaf11bc_1432036thrust24THRUST_300001_SM_1000_NS12placeholders2_9E - _ZN41_INTERNAL_ffbb3c4a_4_k_cu_5aaf11bc_1432036thrust24THRUST_300001_SM_1000_NS8cuda_cub10par_nosyncE)
_ZN41_INTERNAL_ffbb3c4a_4_k_cu_5aaf11bc_1432036thrust24THRUST_300001_SM_1000_NS8cuda_cub10par_nosyncE:
	.zero		1
	.type		_ZN41_INTERNAL_ffbb3c4a_4_k_cu_5aaf11bc_1432036thrust24THRUST_300001_SM_1000_NS12placeholders2_9E,@object
	.size		_ZN41_INTERNAL_ffbb3c4a_4_k_cu_5aaf11bc_1432036thrust24THRUST_300001_SM_1000_NS12placeholders2_9E,(_ZN41_INTERNAL_ffbb3c4a_4_k_cu_5aaf11bc_1432034cuda3std3__443_GLOBAL__N__ffbb3c4a_4_k_cu_5aaf11bc_1432036ignoreE - _ZN41_INTERNAL_ffbb3c4a_4_k_cu_5aaf11bc_1432036thrust24THRUST_300001_SM_1000_NS12placeholders2_9E)
_ZN41_INTERNAL_ffbb3c4a_4_k_cu_5aaf11bc_1432036thrust24THRUST_300001_SM_1000_NS12placeholders2_9E:
	.zero		1
	.type		_ZN41_INTERNAL_ffbb3c4a_4_k_cu_5aaf11bc_1432034cuda3std3__443_GLOBAL__N__ffbb3c4a_4_k_cu_5aaf11bc_1432036ignoreE,@object
	.size		_ZN41_INTERNAL_ffbb3c4a_4_k_cu_5aaf11bc_1432034cuda3std3__443_GLOBAL__N__ffbb3c4a_4_k_cu_5aaf11bc_1432036ignoreE,(_ZN41_INTERNAL_ffbb3c4a_4_k_cu_5aaf11bc_1432034cuda3std6ranges3__45__cpo4dataE - _ZN41_INTERNAL_ffbb3c4a_4_k_cu_5aaf11bc_1432034cuda3std3__443_GLOBAL__N__ffbb3c4a_4_k_cu_5aaf11bc_1432036ignoreE)
_ZN41_INTERNAL_ffbb3c4a_4_k_cu_5aaf11bc_1432034cuda3std3__443_GLOBAL__N__ffbb3c4a_4_k_cu_5aaf11bc_1432036ignoreE:
	.zero		1
	.type		_ZN41_INTERNAL_ffbb3c4a_4_k_cu_5aaf11bc_1432034cuda3std6ranges3__45__cpo4dataE,@object
	.size		_ZN41_INTERNAL_ffbb3c4a_4_k_cu_5aaf11bc_1432034cuda3std6ranges3__45__cpo4dataE,(_ZN41_INTERNAL_ffbb3c4a_4_k_cu_5aaf11bc_1432036thrust24THRUST_300001_SM_1000_NS12placeholders2_1E - _ZN41_INTERNAL_ffbb3c4a_4_k_cu_5aaf11bc_1432034cuda3std6ranges3__45__cpo4dataE)
_ZN41_INTERNAL_ffbb3c4a_4_k_cu_5aaf11bc_1432034cuda3std6ranges3__45__cpo4dataE:
	.zero		1
	.type		_ZN41_INTERNAL_ffbb3c4a_4_k_cu_5aaf11bc_1432036thrust24THRUST_300001_SM_1000_NS12placeholders2_1E,@object
	.size		_ZN41_INTERNAL_ffbb3c4a_4_k_cu_5aaf11bc_1432036thrust24THRUST_300001_SM_1000_NS12placeholders2_1E,(_ZN41_INTERNAL_ffbb3c4a_4_k_cu_5aaf11bc_1432034cuda3std3__45__cpo5beginE - _ZN41_INTERNAL_ffbb3c4a_4_k_cu_5aaf11bc_1432036thrust24THRUST_300001_SM_1000_NS12placeholders2_1E)
_ZN41_INTERNAL_ffbb3c4a_4_k_cu_5aaf11bc_1432036thrust24THRUST_300001_SM_1000_NS12placeholders2_1E:
	.zero		1
	.type		_ZN41_INTERNAL_ffbb3c4a_4_k_cu_5aaf11bc_1432034cuda3std3__45__cpo5beginE,@object
	.size		_ZN41_INTERNAL_ffbb3c4a_4_k_cu_5aaf11bc_1432034cuda3std3__45__cpo5beginE,(_ZN41_INTERNAL_ffbb3c4a_4_k_cu_5aaf11bc_1432034cuda3std6ranges3__45__cpo5beginE - _ZN41_INTERNAL_ffbb3c4a_4_k_cu_5aaf11bc_1432034cuda3std3__45__cpo5beginE)
_ZN41_INTERNAL_ffbb3c4a_4_k_cu_5aaf11bc_1432034cuda3std3__45__cpo5beginE:
	.zero		1
	.type		_ZN41_INTERNAL_ffbb3c4a_4_k_cu_5aaf11bc_1432034cuda3std6ranges3__45__cpo5beginE,@object
	.size		_ZN41_INTERNAL_ffbb3c4a_4_k_cu_5aaf11bc_1432034cuda3std6ranges3__45__cpo5beginE,(_ZN41_INTERNAL_ffbb3c4a_4_k_cu_5aaf11bc_1432036thrust24THRUST_300001_SM_1000_NS12placeholders2_5E - _ZN41_INTERNAL_ffbb3c4a_4_k_cu_5aaf11bc_1432034cuda3std6ranges3__45__cpo5beginE)
_ZN41_INTERNAL_ffbb3c4a_4_k_cu_5aaf11bc_1432034cuda3std6ranges3__45__cpo5beginE:
	.zero		1
	.type		_ZN41_INTERNAL_ffbb3c4a_4_k_cu_5aaf11bc_1432036thrust24THRUST_300001_SM_1000_NS12placeholders2_5E,@object
	.size		_ZN41_INTERNAL_ffbb3c4a_4_k_cu_5aaf11bc_1432036thrust24THRUST_300001_SM_1000_NS12placeholders2_5E,(_ZN41_INTERNAL_ffbb3c4a_4_k_cu_5aaf11bc_1432034cuda3std3__45__cpo6rbeginE - _ZN41_INTERNAL_ffbb3c4a_4_k_cu_5aaf11bc_1432036thrust24THRUST_300001_SM_1000_NS12placeholders2_5E)
_ZN41_INTERNAL_ffbb3c4a_4_k_cu_5aaf11bc_1432036thrust24THRUST_300001_SM_1000_NS12placeholders2_5E:
	.zero		1
	.type		_ZN41_INTERNAL_ffbb3c4a_4_k_cu_5aaf11bc_1432034cuda3std3__45__cpo6rbeginE,@object
	.size		_ZN41_INTERNAL_ffbb3c4a_4_k_cu_5aaf11bc_1432034cuda3std3__45__cpo6rbeginE,(_ZN41_INTERNAL_ffbb3c4a_4_k_cu_5aaf11bc_1432034cuda3std6ranges3__45__cpo7advanceE - _ZN41_INTERNAL_ffbb3c4a_4_k_cu_5aaf11bc_1432034cuda3std3__45__cpo6rbeginE)
_ZN41_INTERNAL_ffbb3c4a_4_k_cu_5aaf11bc_1432034cuda3std3__45__cpo6rbeginE:
	.zero		1
	.type		_ZN41_INTERNAL_ffbb3c4a_4_k_cu_5aaf11bc_1432034cuda3std6ranges3__45__cpo7advanceE,@object
	.size		_ZN41_INTERNAL_ffbb3c4a_4_k_cu_5aaf11bc_1432034cuda3std6ranges3__45__cpo7advanceE,(_ZN41_INTERNAL_ffbb3c4a_4_k_cu_5aaf11bc_1432034cuda3std3__47nulloptE - _ZN41_INTERNAL_ffbb3c4a_4_k_cu_5aaf11bc_1432034cuda3std6ranges3__45__cpo7advanceE)
_ZN41_INTERNAL_ffbb3c4a_4_k_cu_5aaf11bc_1432034cuda3std6ranges3__45__cpo7advanceE:
	.zero		1
	.type		_ZN41_INTERNAL_ffbb3c4a_4_k_cu_5aaf11bc_1432034cuda3std3__47nulloptE,@object
	.size		_ZN41_INTERNAL_ffbb3c4a_4_k_cu_5aaf11bc_1432034cuda3std3__47nulloptE,(_ZN41_INTERNAL_ffbb3c4a_4_k_cu_5aaf11bc_1432034cuda3std6ranges3__45__cpo8distanceE - _ZN41_INTERNAL_ffbb3c4a_4_k_cu_5aaf11bc_1432034cuda3std3__47nulloptE)
_ZN41_INTERNAL_ffbb3c4a_4_k_cu_5aaf11bc_1432034cuda3std3__47nulloptE:
	.zero		1
	.type		_ZN41_INTERNAL_ffbb3c4a_4_k_cu_5aaf11bc_1432034cuda3std6ranges3__45__cpo8distanceE,@object
	.size		_ZN41_INTERNAL_ffbb3c4a_4_k_cu_5aaf11bc_1432034cuda3std6ranges3__45__cpo8distanceE,(_ZN41_INTERNAL_ffbb3c4a_4_k_cu_5aaf11bc_1432036thrust24THRUST_300001_SM_1000_NS12placeholders3_10E - _ZN41_INTERNAL_ffbb3c4a_4_k_cu_5aaf11bc_1432034cuda3std6ranges3__45__cpo8distanceE)
_ZN41_INTERNAL_ffbb3c4a_4_k_cu_5aaf11bc_1432034cuda3std6ranges3__45__cpo8distanceE:
	.zero		1
	.type		_ZN41_INTERNAL_ffbb3c4a_4_k_cu_5aaf11bc_1432036thrust24THRUST_300001_SM_1000_NS12placeholders3_10E,@object
	.size		_ZN41_INTERNAL_ffbb3c4a_4_k_cu_5aaf11bc_1432036thrust24THRUST_300001_SM_1000_NS12placeholders3_10E,(_ZN41_INTERNAL_ffbb3c4a_4_k_cu_5aaf11bc_1432034cuda3std3__419piecewise_constructE - _ZN41_INTERNAL_ffbb3c4a_4_k_cu_5aaf11bc_1432036thrust24THRUST_300001_SM_1000_NS12placeholders3_10E)
_ZN41_INTERNAL_ffbb3c4a_4_k_cu_5aaf11bc_1432036thrust24THRUST_300001_SM_1000_NS12placeholders3_10E:
	.zero		1
	.type		_ZN41_INTERNAL_ffbb3c4a_4_k_cu_5aaf11bc_1432034cuda3std3__419piecewise_constructE,@object
	.size		_ZN41_INTERNAL_ffbb3c4a_4_k_cu_5aaf11bc_1432034cuda3std3__419piecewise_constructE,(_ZN41_INTERNAL_ffbb3c4a_4_k_cu_5aaf11bc_1432034cuda3std6ranges3__45__cpo5cdataE - _ZN41_INTERNAL_ffbb3c4a_4_k_cu_5aaf11bc_1432034cuda3std3__419piecewise_constructE)
_ZN41_INTERNAL_ffbb3c4a_4_k_cu_5aaf11bc_1432034cuda3std3__419piecewise_constructE:
	.zero		1
	.type		_ZN41_INTERNAL_ffbb3c4a_4_k_cu_5aaf11bc_1432034cuda3std6ranges3__45__cpo5cdataE,@object
	.size		_ZN41_INTERNAL_ffbb3c4a_4_k_cu_5aaf11bc_1432034cuda3std6ranges3__45__cpo5cdataE,(_ZN41_INTERNAL_ffbb3c4a_4_k_cu_5aaf11bc_1432036thrust24THRUST_300001_SM_1000_NS12placeholders2_2E - _ZN41_INTERNAL_ffbb3c4a_4_k_cu_5aaf11bc_1432034cuda3std6ranges3__45__cpo5cdataE)
_ZN41_INTERNAL_ffbb3c4a_4_k_cu_5aaf11bc_1432034cuda3std6ranges3__45__cpo5cdataE:
	.zero		1
	.type		_ZN41_INTERNAL_ffbb3c4a_4_k_cu_5aaf11bc_1432036thrust24THRUST_300001_SM_1000_NS12placeholders2_2E,@object
	.size		_ZN41_INTERNAL_ffbb3c4a_4_k_cu_5aaf11bc_1432036thrust24THRUST_300001_SM_1000_NS12placeholders2_2E,(_ZN41_INTERNAL_ffbb3c4a_4_k_cu_5aaf11bc_1432034cuda3std3__45__cpo3endE - _ZN41_INTERNAL_ffbb3c4a_4_k_cu_5aaf11bc_1432036thrust24THRUST_300001_SM_1000_NS12placeholders2_2E)
_ZN41_INTERNAL_ffbb3c4a_4_k_cu_5aaf11bc_1432036thrust24THRUST_300001_SM_1000_NS12placeholders2_2E:
	.zero		1
	.type		_ZN41_INTERNAL_ffbb3c4a_4_k_cu_5aaf11bc_1432034cuda3std3__45__cpo3endE,@object
	.size		_ZN41_INTERNAL_ffbb3c4a_4_k_cu_5aaf11bc_1432034cuda3std3__45__cpo3endE,(_ZN41_INTERNAL_ffbb3c4a_4_k_cu_5aaf11bc_1432034cuda3std6ranges3__45__cpo3endE - _ZN41_INTERNAL_ffbb3c4a_4_k_cu_5aaf11bc_1432034cuda3std3__45__cpo3endE)
_ZN41_INTERNAL_ffbb3c4a_4_k_cu_5aaf11bc_1432034cuda3std3__45__cpo3endE:
	.zero		1
	.type		_ZN41_INTERNAL_ffbb3c4a_4_k_cu_5aaf11bc_1432034cuda3std6ranges3__45__cpo3endE,@object
	.size		_ZN41_INTERNAL_ffbb3c4a_4_k_cu_5aaf11bc_1432034cuda3std6ranges3__45__cpo3endE,(_ZN41_INTERNAL_ffbb3c4a_4_k_cu_5aaf11bc_1432036thrust24THRUST_300001_SM_1000_NS12placeholders2_6E - _ZN41_INTERNAL_ffbb3c4a_4_k_cu_5aaf11bc_1432034cuda3std6ranges3__45__cpo3endE)
_ZN41_INTERNAL_ffbb3c4a_4_k_cu_5aaf11bc_1432034cuda3std6ranges3__45__cpo3endE:
	.zero		1
	.type		_ZN41_INTERNAL_ffbb3c4a_4_k_cu_5aaf11bc_1432036thrust24THRUST_300001_SM_1000_NS12placeholders2_6E,@object
	.size		_ZN41_INTERNAL_ffbb3c4a_4_k_cu_5aaf11bc_1432036thrust24THRUST_300001_SM_1000_NS12placeholders2_6E,(_ZN41_INTERNAL_ffbb3c4a_4_k_cu_5aaf11bc_1432034cuda3std3__45__cpo4rendE - _ZN41_INTERNAL_ffbb3c4a_4_k_cu_5aaf11bc_1432036thrust24THRUST_300001_SM_1000_NS12placeholders2_6E)
_ZN41_INTERNAL_ffbb3c4a_4_k_cu_5aaf11bc_1432036thrust24THRUST_300001_SM_1000_NS12placeholders2_6E:
	.zero		1
	.type		_ZN41_INTERNAL_ffbb3c4a_4_k_cu_5aaf11bc_1432034cuda3std3__45__cpo4rendE,@object
	.size		_ZN41_INTERNAL_ffbb3c4a_4_k_cu_5aaf11bc_1432034cuda3std3__45__cpo4rendE,(_ZN41_INTERNAL_ffbb3c4a_4_k_cu_5aaf11bc_1432034cuda3std6ranges3__45__cpo9iter_swapE - _ZN41_INTERNAL_ffbb3c4a_4_k_cu_5aaf11bc_1432034cuda3std3__45__cpo4rendE)
_ZN41_INTERNAL_ffbb3c4a_4_k_cu_5aaf11bc_1432034cuda3std3__45__cpo4rendE:
	.zero		1
	.type		_ZN41_INTERNAL_ffbb3c4a_4_k_cu_5aaf11bc_1432034cuda3std6ranges3__45__cpo9iter_swapE,@object
	.size		_ZN41_INTERNAL_ffbb3c4a_4_k_cu_5aaf11bc_1432034cuda3std6ranges3__45__cpo9iter_swapE,(_ZN41_INTERNAL_ffbb3c4a_4_k_cu_5aaf11bc_1432034cuda3std3__48unexpectE - _ZN41_INTERNAL_ffbb3c4a_4_k_cu_5aaf11bc_1432034cuda3std6ranges3__45__cpo9iter_swapE)
_ZN41_INTERNAL_ffbb3c4a_4_k_cu_5aaf11bc_1432034cuda3std6ranges3__45__cpo9iter_swapE:
	.zero		1
	.type		_ZN41_INTERNAL_ffbb3c4a_4_k_cu_5aaf11bc_1432034cuda3std3__48unexpectE,@object
	.size		_ZN41_INTERNAL_ffbb3c4a_4_k_cu_5aaf11bc_1432034cuda3std3__48unexpectE,(_ZN41_INTERNAL_ffbb3c4a_4_k_cu_5aaf11bc_1432036thrust24THRUST_300001_SM_1000_NS8cuda_cub3parE - _ZN41_INTERNAL_ffbb3c4a_4_k_cu_5aaf11bc_1432034cuda3std3__48unexpectE)
_ZN41_INTERNAL_ffbb3c4a_4_k_cu_5aaf11bc_1432034cuda3std3__48unexpectE:
	.zero		1
	.type		_ZN41_INTERNAL_ffbb3c4a_4_k_cu_5aaf11bc_1432036thrust24THRUST_300001_SM_1000_NS8cuda_cub3parE,@object
	.size		_ZN41_INTERNAL_ffbb3c4a_4_k_cu_5aaf11bc_1432036thrust24THRUST_300001_SM_1000_NS8cuda_cub3parE,(_ZN41_INTERNAL_ffbb3c4a_4_k_cu_5aaf11bc_1432036thrust24THRUST_300001_SM_1000_NS12placeholders2_4E - _ZN41_INTERNAL_ffbb3c4a_4_k_cu_5aaf11bc_1432036thrust24THRUST_300001_SM_1000_NS8cuda_cub3parE)
_ZN41_INTERNAL_ffbb3c4a_4_k_cu_5aaf11bc_1432036thrust24THRUST_300001_SM_1000_NS8cuda_cub3parE:
	.zero		1
	.type		_ZN41_INTERNAL_ffbb3c4a_4_k_cu_5aaf11bc_1432036thrust24THRUST_300001_SM_1000_NS12placeholders2_4E,@object
	.size		_ZN41_INTERNAL_ffbb3c4a_4_k_cu_5aaf11bc_1432036thrust24THRUST_300001_SM_1000_NS12placeholders2_4E,(_ZN41_INTERNAL_ffbb3c4a_4_k_cu_5aaf11bc_1432034cuda3std3__45__cpo4cendE - _ZN41_INTERNAL_ffbb3c4a_4_k_cu_5aaf11bc_1432036thrust24THRUST_300001_SM_1000_NS12placeholders2_4E)
_ZN41_INTERNAL_ffbb3c4a_4_k_cu_5aaf11bc_1432036thrust24THRUST_300001_SM_1000_NS12placeholders2_4E:
	.zero		1
	.type		_ZN41_INTERNAL_ffbb3c4a_4_k_cu_5aaf11bc_1432034cuda3std3__45__cpo4cendE,@object
	.size		_ZN41_INTERNAL_ffbb3c4a_4_k_cu_5aaf11bc_1432034cuda3std3__45__cpo4cendE,(_ZN41_INTERNAL_ffbb3c4a_4_k_cu_5aaf11bc_1432034cuda3std6ranges3__45__cpo4cendE - _ZN41_INTERNAL_ffbb3c4a_4_k_cu_5aaf11bc_1432034cuda3std3__45__cpo4cendE)
_ZN41_INTERNAL_ffbb3c4a_4_k_cu_5aaf11bc_1432034cuda3std3__45__cpo4cendE:
	.zero		1
	.type		_ZN41_INTERNAL_ffbb3c4a_4_k_cu_5aaf11bc_1432034cuda3std6ranges3__45__cpo4cendE,@object
	.size		_ZN41_INTERNAL_ffbb3c4a_4_k_cu_5aaf11bc_1432034cuda3std6ranges3__45__cpo4cendE,(_ZN41_INTERNAL_ffbb3c4a_4_k_cu_5aaf11bc_1432034cuda3std3__420unreachable_sentinelE - _ZN41_INTERNAL_ffbb3c4a_4_k_cu_5aaf11bc_1432034cuda3std6ranges3__45__cpo4cendE)
_ZN41_INTERNAL_ffbb3c4a_4_k_cu_5aaf11bc_1432034cuda3std6ranges3__45__cpo4cendE:
	.zero		1
	.type		_ZN41_INTERNAL_ffbb3c4a_4_k_cu_5aaf11bc_1432034cuda3std3__420unreachable_sentinelE,@object
	.size		_ZN41_INTERNAL_ffbb3c4a_4_k_cu_5aaf11bc_1432034cuda3std3__420unreachable_sentinelE,(_ZN41_INTERNAL_ffbb3c4a_4_k_cu_5aaf11bc_1432034cuda3std6ranges3__45__cpo5ssizeE - _ZN41_INTERNAL_ffbb3c4a_4_k_cu_5aaf11bc_1432034cuda3std3__420unreachable_sentinelE)
_ZN41_INTERNAL_ffbb3c4a_4_k_cu_5aaf11bc_1432034cuda3std3__420unreachable_sentinelE:
	.zero		1
	.type		_ZN41_INTERNAL_ffbb3c4a_4_k_cu_5aaf11bc_1432034cuda3std6ranges3__45__cpo5ssizeE,@object
	.size		_ZN41_INTERNAL_ffbb3c4a_4_k_cu_5aaf11bc_1432034cuda3std6ranges3__45__cpo5ssizeE,(_ZN41_INTERNAL_ffbb3c4a_4_k_cu_5aaf11bc_1432036thrust24THRUST_300001_SM_1000_NS12placeholders2_8E - _ZN41_INTERNAL_ffbb3c4a_4_k_cu_5aaf11bc_1432034cuda3std6ranges3__45__cpo5ssizeE)
_ZN41_INTERNAL_ffbb3c4a_4_k_cu_5aaf11bc_1432034cuda3std6ranges3__45__cpo5ssizeE:
	.zero		1
	.type		_ZN41_INTERNAL_ffbb3c4a_4_k_cu_5aaf11bc_1432036thrust24THRUST_300001_SM_1000_NS12placeholders2_8E,@object
	.size		_ZN41_INTERNAL_ffbb3c4a_4_k_cu_5aaf11bc_1432036thrust24THRUST_300001_SM_1000_NS12placeholders2_8E,(_ZN41_INTERNAL_ffbb3c4a_4_k_cu_5aaf11bc_1432034cuda3std3__45__cpo5crendE - _ZN41_INTERNAL_ffbb3c4a_4_k_cu_5aaf11bc_1432036thrust24THRUST_300001_SM_1000_NS12placeholders2_8E)
_ZN41_INTERNAL_ffbb3c4a_4_k_cu_5aaf11bc_1432036thrust24THRUST_300001_SM_1000_NS12placeholders2_8E:
	.zero		1
	.type		_ZN41_INTERNAL_ffbb3c4a_4_k_cu_5aaf11bc_1432034cuda3std3__45__cpo5crendE,@object
	.size		_ZN41_INTERNAL_ffbb3c4a_4_k_cu_5aaf11bc_1432034cuda3std3__45__cpo5crendE,(_ZN41_INTERNAL_ffbb3c4a_4_k_cu_5aaf11bc_1432034cuda3std6ranges3__45__cpo4prevE - _ZN41_INTERNAL_ffbb3c4a_4_k_cu_5aaf11bc_1432034cuda3std3__45__cpo5crendE)
_ZN41_INTERNAL_ffbb3c4a_4_k_cu_5aaf11bc_1432034cuda3std3__45__cpo5crendE:
	.zero		1
	.type		_ZN41_INTERNAL_ffbb3c4a_4_k_cu_5aaf11bc_1432034cuda3std6ranges3__45__cpo4prevE,@object
	.size		_ZN41_INTERNAL_ffbb3c4a_4_k_cu_5aaf11bc_1432034cuda3std6ranges3__45__cpo4prevE,(_ZN41_INTERNAL_ffbb3c4a_4_k_cu_5aaf11bc_1432034cuda3std6ranges3__45__cpo9iter_moveE - _ZN41_INTERNAL_ffbb3c4a_4_k_cu_5aaf11bc_1432034cuda3std6ranges3__45__cpo4prevE)
_ZN41_INTERNAL_ffbb3c4a_4_k_cu_5aaf11bc_1432034cuda3std6ranges3__45__cpo4prevE:
	.zero		1
	.type		_ZN41_INTERNAL_ffbb3c4a_4_k_cu_5aaf11bc_1432034cuda3std6ranges3__45__cpo9iter_moveE,@object
	.size		_ZN41_INTERNAL_ffbb3c4a_4_k_cu_5aaf11bc_1432034cuda3std6ranges3__45__cpo9iter_moveE,(_ZN41_INTERNAL_ffbb3c4a_4_k_cu_5aaf11bc_1432036thrust24THRUST_300001_SM_1000_NS6system6detail10sequential3seqE - _ZN41_INTERNAL_ffbb3c4a_4_k_cu_5aaf11bc_1432034cuda3std6ranges3__45__cpo9iter_moveE)
_ZN41_INTERNAL_ffbb3c4a_4_k_cu_5aaf11bc_1432034cuda3std6ranges3__45__cpo9iter_moveE:
	.zero		1
	.type		_ZN41_INTERNAL_ffbb3c4a_4_k_cu_5aaf11bc_1432036thrust24THRUST_300001_SM_1000_NS6system6detail10sequential3seqE,@object
	.size		_ZN41_INTERNAL_ffbb3c4a_4_k_cu_5aaf11bc_1432036thrust24THRUST_300001_SM_1000_NS6system6detail10sequential3seqE,(.L_31 - _ZN41_INTERNAL_ffbb3c4a_4_k_cu_5aaf11bc_1432036thrust24THRUST_300001_SM_1000_NS6system6detail10sequential3seqE)
_ZN41_INTERNAL_ffbb3c4a_4_k_cu_5aaf11bc_1432036thrust24THRUST_300001_SM_1000_NS6system6detail10sequential3seqE:
	.zero		1
.L_31:


//--------------------- .nv.constant0._ZN3cub18CUB_300001_SM_10006detail11EmptyKernelIvEEvv --------------------------
	.section	.nv.constant0._ZN3cub18CUB_300001_SM_10006detail11EmptyKernelIvEEvv,"a",@progbits
	.sectionflags	@""
	.align	4
.nv.constant0._ZN3cub18CUB_300001_SM_10006detail11EmptyKernelIvEEvv:
	.zero		896


//--------------------- SYMBOLS --------------------------

	.type		.nv.reservedSmem.offset0,@object
	.size		.nv.reservedSmem.offset0,0x4
